	.headerflags	@"EF_CUDA_TEXMODE_UNIFIED EF_CUDA_64BIT_ADDRESS EF_CUDA_ACCELERATORS EF_CUDA_SM90 EF_CUDA_VIRTUAL_SM(EF_CUDA_SM90)"
	.elftype	@"ET_EXEC"


//--------------------- .nv.info                  --------------------------
	.section	.nv.info,"",@"SHT_CUDA_INFO"
	.align	4


	//----- nvinfo : EIATTR_REGCOUNT
	.align		4
        /*0000*/ 	.byte	0x04, 0x2f
        /*0002*/ 	.short	(.L_3 - .L_2)
	.align		4
.L_2:
        /*0004*/ 	.word	index@(triton_poi_fused__native_batch_norm_legit_no_training_relu_23)
        /*0008*/ 	.word	0x00000016


	//----- nvinfo : EIATTR_MIN_STACK_SIZE
	.align		4
.L_3:
        /*000c*/ 	.byte	0x04, 0x12
        /*000e*/ 	.short	(.L_5 - .L_4)
	.align		4
.L_4:
        /*0010*/ 	.word	index@(triton_poi_fused__native_batch_norm_legit_no_training_relu_23)
        /*0014*/ 	.word	0x00000000


	//----- nvinfo : EIATTR_FRAME_SIZE
	.align		4
.L_5:
        /*0018*/ 	.byte	0x04, 0x11
        /*001a*/ 	.short	(.L_7 - .L_6)
	.align		4
.L_6:
        /*001c*/ 	.word	index@(triton_poi_fused__native_batch_norm_legit_no_training_relu_23)
        /*0020*/ 	.word	0x00000000


	//----- nvinfo : EIATTR_MIN_STACK_SIZE
	.align		4
.L_7:
        /*0024*/ 	.byte	0x04, 0x12
        /*0026*/ 	.short	(.L_9 - .L_8)
	.align		4
.L_8:
        /*0028*/ 	.word	index@(triton_poi_fused__native_batch_norm_legit_no_training_relu_23)
        /*002c*/ 	.word	0x00000000
.L_9:


//--------------------- .nv.info.triton_poi_fused__native_batch_norm_legit_no_training_relu_23 --------------------------
	.section	.nv.info.triton_poi_fused__native_batch_norm_legit_no_training_relu_23,"",@"SHT_CUDA_INFO"
	.sectionflags	@""
	.align	4


	//----- nvinfo : EIATTR_CUDA_API_VERSION
	.align		4
        /*0000*/ 	.byte	0x04, 0x37
        /*0002*/ 	.short	(.L_11 - .L_10)
.L_10:
        /*0004*/ 	.word	0x0000007c


	//----- nvinfo : EIATTR_KPARAM_INFO
	.align		4
.L_11:
        /*0008*/ 	.byte	0x04, 0x17
        /*000a*/ 	.short	(.L_13 - .L_12)
.L_12:
        /*000c*/ 	.word	0x00000000
        /*0010*/ 	.short	0x0006
        /*0012*/ 	.short	0x0030
        /*0014*/ 	.byte	0x00, 0xf0, 0x11, 0x00


	//----- nvinfo : EIATTR_KPARAM_INFO
	.align		4
.L_13:
        /*0018*/ 	.byte	0x04, 0x17
        /*001a*/ 	.short	(.L_15 - .L_14)
.L_14:
        /*001c*/ 	.word	0x00000000
        /*0020*/ 	.short	0x0005
        /*0022*/ 	.short	0x0028
        /*0024*/ 	.byte	0x00, 0xf4, 0x21, 0x00


	//----- nvinfo : EIATTR_KPARAM_INFO
	.align		4
.L_15:
        /*0028*/ 	.byte	0x04, 0x17
        /*002a*/ 	.short	(.L_17 - .L_16)
.L_16:
        /*002c*/ 	.word	0x00000000
        /*0030*/ 	.short	0x0004
        /*0032*/ 	.short	0x0020
        /*0034*/ 	.byte	0x00, 0xf4, 0x21, 0x00


	//----- nvinfo : EIATTR_KPARAM_INFO
	.align		4
.L_17:
        /*0038*/ 	.byte	0x04, 0x17
        /*003a*/ 	.short	(.L_19 - .L_18)
.L_18:
        /*003c*/ 	.word	0x00000000
        /*0040*/ 	.short	0x0003
        /*0042*/ 	.short	0x0018
        /*0044*/ 	.byte	0x00, 0xf4, 0x21, 0x00


	//----- nvinfo : EIATTR_KPARAM_INFO
	.align		4
.L_19:
        /*0048*/ 	.byte	0x04, 0x17
        /*004a*/ 	.short	(.L_21 - .L_20)
.L_20:
        /*004c*/ 	.word	0x00000000
        /*0050*/ 	.short	0x0002
        /*0052*/ 	.short	0x0010
        /*0054*/ 	.byte	0x00, 0xf4, 0x21, 0x00


	//----- nvinfo : EIATTR_KPARAM_INFO
	.align		4
.L_21:
        /*0058*/ 	.byte	0x04, 0x17
        /*005a*/ 	.short	(.L_23 - .L_22)
.L_22:
        /*005c*/ 	.word	0x00000000
        /*0060*/ 	.short	0x0001
        /*0062*/ 	.short	0x0008
        /*0064*/ 	.byte	0x00, 0xf4, 0x21, 0x00


	//----- nvinfo : EIATTR_KPARAM_INFO
	.align		4
.L_23:
        /*0068*/ 	.byte	0x04, 0x17
        /*006a*/ 	.short	(.L_25 - .L_24)
.L_24:
        /*006c*/ 	.word	0x00000000
        /*0070*/ 	.short	0x0000
        /*0072*/ 	.short	0x0000
        /*0074*/ 	.byte	0x00, 0xf4, 0x21, 0x00


	//----- nvinfo : EIATTR_SPARSE_MMA_MASK
	.align		4
.L_25:
        /*0078*/ 	.byte	0x03, 0x50
        /*007a*/ 	.short	0x0000


	//----- nvinfo : EIATTR_MAXREG_COUNT
	.align		4
        /*007c*/ 	.byte	0x03, 0x1b
        /*007e*/ 	.short	0x00ff


	//----- nvinfo : EIATTR_EXIT_INSTR_OFFSETS
	.align		4
        /*0080*/ 	.byte	0x04, 0x1c
        /*0082*/ 	.short	(.L_27 - .L_26)


	//   ....[0]....
.L_26:
        /*0084*/ 	.word	0x00000410


	//   ....[1]....
        /*0088*/ 	.word	0x00000430


	//----- nvinfo : EIATTR_REQNTID
	.align		4
.L_27:
        /*008c*/ 	.byte	0x04, 0x10
        /*008e*/ 	.short	(.L_29 - .L_28)
.L_28:
        /*0090*/ 	.word	0x00000100
        /*0094*/ 	.word	0x00000001
        /*0098*/ 	.word	0x00000001


	//----- nvinfo : EIATTR_CBANK_PARAM_SIZE
	.align		4
.L_29:
        /*009c*/ 	.byte	0x03, 0x19
        /*009e*/ 	.short	0x0034


	//----- nvinfo : EIATTR_PARAM_CBANK
	.align		4
        /*00a0*/ 	.byte	0x04, 0x0a
        /*00a2*/ 	.short	(.L_31 - .L_30)
	.align		4
.L_30:
        /*00a4*/ 	.word	index@(.nv.constant0.triton_poi_fused__native_batch_norm_legit_no_training_relu_23)
        /*00a8*/ 	.short	0x0210
        /*00aa*/ 	.short	0x0034


	//----- nvinfo : EIATTR_SW_WAR
	.align		4
.L_31:
        /*00ac*/ 	.byte	0x04, 0x36
        /*00ae*/ 	.short	(.L_33 - .L_32)
.L_32:
        /*00b0*/ 	.word	0x00000008
.L_33:


//--------------------- .nv.callgraph             --------------------------
	.section	.nv.callgraph,"",@"SHT_CUDA_CALLGRAPH"
	.align	4
	.sectionentsize	8
	.align		4
        /*0000*/ 	.word	0x00000000
	.align		4
        /*0004*/ 	.word	0xffffffff
	.align		4
        /*0008*/ 	.word	0x00000000
	.align		4
        /*000c*/ 	.word	0xfffffffe
	.align		4
        /*0010*/ 	.word	0x00000000
	.align		4
        /*0014*/ 	.word	0xfffffffd
	.align		4
        /*0018*/ 	.word	0x00000000
	.align		4
        /*001c*/ 	.word	0xfffffffc


//--------------------- .nv.constant4             --------------------------
	.section	.nv.constant4,"a",@progbits
	.align	8
	.align		8
.nv.constant4:
        /*0000*/ 	.dword	_$_str
	.align		8
        /*0008*/ 	.dword	_$_str_$_2


//--------------------- .text.triton_poi_fused__native_batch_norm_legit_no_training_relu_23 --------------------------
	.section	.text.triton_poi_fused__native_batch_norm_legit_no_training_relu_23,"ax",@progbits
	.align	128
        .global         triton_poi_fused__native_batch_norm_legit_no_training_relu_23
        .type           triton_poi_fused__native_batch_norm_legit_no_training_relu_23,@function
        .size           triton_poi_fused__native_batch_norm_legit_no_training_relu_23,(.L_x_1 - triton_poi_fused__native_batch_norm_legit_no_training_relu_23)
        .other          triton_poi_fused__native_batch_norm_legit_no_training_relu_23,@"STO_CUDA_ENTRY STV_DEFAULT"
triton_poi_fused__native_batch_norm_legit_no_training_relu_23:
.text.triton_poi_fused__native_batch_norm_legit_no_training_relu_23:
[----:B------:R-:W0:Y:S01]  /*0000*/  LDC R1, c[0x0][0x28] ;  /* 0x00000a00ff017b82 */ /* 0x000e220000000800 */
[----:B------:R-:W1:Y:S07]  /*0010*/  S2R R0, SR_TID.X ;  /* 0x0000000000007919 */ /* 0x000e6e0000002100 */
[----:B------:R-:W2:Y:S01]  /*0020*/  LDC.64 R8, c[0x0][0x220] ;  /* 0x00008800ff087b82 */ /* 0x000ea20000000a00 */
[----:B------:R-:W-:Y:S01]  /*0030*/  ULDC.64 UR4, c[0x0][0x208] ;  /* 0x0000820000047ab9 */ /* 0x000fe20000000a00 */
[----:B------:R-:W3:Y:S06]  /*0040*/  S2R R3, SR_CTAID.X ;  /* 0x0000000000037919 */ /* 0x000eec0000002500 */
[----:B------:R-:W4:Y:S08]  /*0050*/  LDC.64 R12, c[0x0][0x210] ;  /* 0x00008400ff0c7b82 */ /* 0x000f300000000a00 */
[----:B------:R-:W5:Y:S08]  /*0060*/  LDC.64 R14, c[0x0][0x218] ;  /* 0x00008600ff0e7b82 */ /* 0x000f700000000a00 */
[----:B------:R-:W5:Y:S01]  /*0070*/  LDC.64 R16, c[0x0][0x228] ;  /* 0x00008a00ff107b82 */ /* 0x000f620000000a00 */
[----:B-1----:R-:W-:-:S07]  /*0080*/  SHF.L.U32 R0, R0, 0x1, RZ ;  /* 0x0000000100007819 */ /* 0x002fce00000006ff */
[----:B------:R-:W1:Y:S01]  /*0090*/  LDC.64 R18, c[0x0][0x230] ;  /* 0x00008c00ff127b82 */ /* 0x000e620000000a00 */
[----:B------:R-:W-:-:S04]  /*00a0*/  LOP3.LUT R0, R0, 0x1fe, RZ, 0xc0, !PT ;  /* 0x000001fe00007812 */ /* 0x000fc800078ec0ff */
[----:B---3--:R-:W-:-:S04]  /*00b0*/  LEA R0, R3, R0, 0x9 ;  /* 0x0000000003007211 */ /* 0x008fc800078e48ff */
[C---:B------:R-:W-:Y:S01]  /*00c0*/  ISETP.GE.AND P0, PT, R0.reuse, 0x4d8500, PT ;  /* 0x004d85000000780c */ /* 0x040fe20003f06270 */
[----:B------:R-:W-:-:S05]  /*00d0*/  IMAD.HI R2, R0, 0x66666667, RZ ;  /* 0x6666666700027827 */ /* 0x000fca00078e02ff */
[----:B------:R-:W-:-:S04]  /*00e0*/  SHF.R.U32.HI R3, RZ, 0x1f, R2 ;  /* 0x0000001fff037819 */ /* 0x000fc80000011602 */
[----:B------:R-:W-:-:S05]  /*00f0*/  LEA.HI.SX32 R3, R2, R3, 0x1b ;  /* 0x0000000302037211 */ /* 0x000fca00078fdaff */
[----:B------:R-:W-:Y:S01]  /*0100*/  IMAD R11, R3, -0x50, R0 ;  /* 0xffffffb0030b7824 */ /* 0x000fe200078e0200 */
[----:B------:R-:W-:-:S03]  /*0110*/  CS2R R2, SRZ ;  /* 0x0000000000027805 */ /* 0x000fc6000001ff00 */
[----:B--2---:R-:W-:-:S05]  /*0120*/  IMAD.WIDE R8, R11, 0x4, R8 ;  /* 0x000000040b087825 */ /* 0x004fca00078e0208 */
[----:B------:R2:W3:Y:S01]  /*0130*/  @!P0 LDG.E.EL.64 R2, desc[UR4][R8.64] ;  /* 0x0000000408028981 */ /* 0x0004e2000c2e1b00 */
[----:B------:R-:W-:Y:S02]  /*0140*/  CS2R R4, SRZ ;  /* 0x0000000000047805 */ /* 0x000fe4000001ff00 */
[----:B------:R-:W-:Y:S01]  /*0150*/  CS2R R6, SRZ ;  /* 0x0000000000067805 */ /* 0x000fe2000001ff00 */
[----:B----4-:R-:W-:-:S04]  /*0160*/  IMAD.WIDE R12, R0, 0x4, R12 ;  /* 0x00000004000c7825 */ /* 0x010fc800078e020c */
[C---:B-----5:R-:W-:Y:S01]  /*0170*/  IMAD.WIDE R14, R11.reuse, 0x4, R14 ;  /* 0x000000040b0e7825 */ /* 0x060fe200078e020e */
[----:B------:R-:W4:Y:S01]  /*0180*/  @!P0 LDG.E.64 R4, desc[UR4][R12.64] ;  /* 0x000000040c048981 */ /* 0x000f22000c1e1b00 */
[----:B--2---:R-:W-:Y:S02]  /*0190*/  CS2R R8, SRZ ;  /* 0x0000000000087805 */ /* 0x004fe4000001ff00 */
[C---:B0-----:R-:W-:Y:S01]  /*01a0*/  IMAD.WIDE R16, R11.reuse, 0x4, R16 ;  /* 0x000000040b107825 */ /* 0x041fe200078e0210 */
[----:B------:R0:W4:Y:S03]  /*01b0*/  @!P0 LDG.E.EL.64 R6, desc[UR4][R14.64] ;  /* 0x000000040e068981 */ /* 0x000126000c2e1b00 */
[----:B-1----:R-:W-:Y:S01]  /*01c0*/  IMAD.WIDE R18, R11, 0x4, R18 ;  /* 0x000000040b127825 */ /* 0x002fe200078e0212 */
[----:B------:R-:W-:-:S04]  /*01d0*/  CS2R R10, SRZ ;  /* 0x00000000000a7805 */ /* 0x000fc8000001ff00 */
[----:B------:R-:W2:Y:S04]  /*01e0*/  @!P0 LDG.E.EL.64 R8, desc[UR4][R18.64] ;  /* 0x0000000412088981 */ /* 0x000ea8000c2e1b00 */
[----:B------:R-:W2:Y:S01]  /*01f0*/  @!P0 LDG.E.EL.64 R10, desc[UR4][R16.64] ;  /* 0x00000004100a8981 */ /* 0x000ea2000c2e1b00 */
[----:B0-----:R-:W-:Y:S01]  /*0200*/  HFMA2.MMA R14, -RZ, RZ, 1.625, 0 ;  /* 0x3e800000ff0e7435 */ /* 0x001fe200000001ff */
[----:B---3--:R-:W-:Y:S01]  /*0210*/  FADD R2, R2, 9.9999997473787516356e-06 ;  /* 0x3727c5ac02027421 */ /* 0x008fe20000000000 */
[----:B------:R-:W-:-:S03]  /*0220*/  FADD R3, R3, 9.9999997473787516356e-06 ;  /* 0x3727c5ac03037421 */ /* 0x000fc60000000000 */
[----:B------:R-:W0:Y:S08]  /*0230*/  MUFU.SQRT R12, R2 ;  /* 0x00000002000c7308 */ /* 0x000e300000002000 */
[----:B------:R1:W3:Y:S01]  /*0240*/  MUFU.SQRT R13, R3 ;  /* 0x00000003000d7308 */ /* 0x0002e20000002000 */
[C---:B0-----:R-:W-:Y:S02]  /*0250*/  FSETP.GT.AND P1, PT, R12.reuse, 8.50705917302346158658e+37, PT ;  /* 0x7e8000000c00780b */ /* 0x041fe40003f24000 */
[----:B------:R-:W-:Y:S01]  /*0260*/  FSETP.GEU.AND P3, PT, R12, 1.175494350822287508e-38, PT ;  /* 0x008000000c00780b */ /* 0x000fe20003f6e000 */
[----:B-1----:R-:W0:Y:S01]  /*0270*/  LDC.64 R2, c[0x0][0x238] ;  /* 0x00008e00ff027b82 */ /* 0x002e220000000a00 */
[----:B---3--:R-:W-:-:S02]  /*0280*/  FSETP.GT.AND P2, PT, R13, 8.50705917302346158658e+37, PT ;  /* 0x7e8000000d00780b */ /* 0x008fc40003f44000 */
[----:B------:R-:W-:-:S07]  /*0290*/  FSETP.GEU.AND P4, PT, R13, 1.175494350822287508e-38, PT ;  /* 0x008000000d00780b */ /* 0x000fce0003f8e000 */
[----:B------:R-:W-:-:S04]  /*02a0*/  @P1 FMUL R12, R12, 0.25 ;  /* 0x3e8000000c0c1820 */ /* 0x000fc80000400000 */
[----:B------:R-:W-:Y:S01]  /*02b0*/  @!P3 FMUL R12, R12, 16777216 ;  /* 0x4b8000000c0cb820 */ /* 0x000fe20000400000 */
[----:B------:R-:W-:-:S04]  /*02c0*/  @P2 FMUL R13, R13, 0.25 ;  /* 0x3e8000000d0d2820 */ /* 0x000fc80000400000 */
[----:B------:R-:W-:Y:S01]  /*02d0*/  @!P4 FMUL R13, R13, 16777216 ;  /* 0x4b8000000d0dc820 */ /* 0x000fe20000400000 */
[----:B------:R-:W1:Y:S01]  /*02e0*/  MUFU.RCP R12, R12 ;  /* 0x0000000c000c7308 */ /* 0x000e620000001000 */
[----:B------:R-:W-:-:S07]  /*02f0*/  FSEL R15, R14, 1, P1 ;  /* 0x3f8000000e0f7808 */ /* 0x000fce0000800000 */
[----:B------:R-:W3:Y:S01]  /*0300*/  MUFU.RCP R13, R13 ;  /* 0x0000000d000d7308 */ /* 0x000ee20000001000 */
[----:B------:R-:W-:Y:S01]  /*0310*/  FSEL R14, R14, 1, P2 ;  /* 0x3f8000000e0e7808 */ /* 0x000fe20001000000 */
[----:B------:R-:W-:-:S04]  /*0320*/  @!P3 FMUL R15, R15, 16777216 ;  /* 0x4b8000000f0fb820 */ /* 0x000fc80000400000 */
[----:B------:R-:W-:Y:S01]  /*0330*/  @!P4 FMUL R14, R14, 16777216 ;  /* 0x4b8000000e0ec820 */ /* 0x000fe20000400000 */
[----:B----4-:R-:W-:Y:S01]  /*0340*/  FADD R5, -R7, R5 ;  /* 0x0000000507057221 */ /* 0x010fe20000000100 */
[----:B------:R-:W-:Y:S01]  /*0350*/  FADD R4, -R6, R4 ;  /* 0x0000000406047221 */ /* 0x000fe20000000100 */
[----:B-1----:R-:W-:Y:S01]  /*0360*/  FMUL R15, R12, R15 ;  /* 0x0000000f0c0f7220 */ /* 0x002fe20000400000 */
[----:B---3--:R-:W-:-:S03]  /*0370*/  FMUL R14, R13, R14 ;  /* 0x0000000e0d0e7220 */ /* 0x008fc60000400000 */
[----:B------:R-:W-:Y:S01]  /*0380*/  FMUL R15, R4, R15 ;  /* 0x0000000f040f7220 */ /* 0x000fe20000400000 */
[----:B------:R-:W-:-:S03]  /*0390*/  FMUL R14, R5, R14 ;  /* 0x0000000e050e7220 */ /* 0x000fc60000400000 */
[----:B--2---:R-:W-:Y:S01]  /*03a0*/  FFMA R8, R15, R10, R8 ;  /* 0x0000000a0f087223 */ /* 0x004fe20000000008 */
[----:B------:R-:W-:-:S04]  /*03b0*/  FFMA R9, R14, R11, R9 ;  /* 0x0000000b0e097223 */ /* 0x000fc80000000009 */
[----:B------:R-:W-:Y:S02]  /*03c0*/  FSETP.GEU.AND P1, PT, R8, RZ, PT ;  /* 0x000000ff0800720b */ /* 0x000fe40003f2e000 */
[C---:B------:R-:W-:Y:S01]  /*03d0*/  FSETP.GEU.AND P2, PT, R9.reuse, RZ, PT ;  /* 0x000000ff0900720b */ /* 0x040fe20003f4e000 */
[----:B0-----:R-:W-:Y:S01]  /*03e0*/  IMAD.WIDE R2, R0, 0x4, R2 ;  /* 0x0000000400027825 */ /* 0x001fe200078e0202 */
[----:B------:R-:W-:Y:S02]  /*03f0*/  FSEL R8, R8, RZ, P1 ;  /* 0x000000ff08087208 */ /* 0x000fe40000800000 */
[----:B------:R-:W-:Y:S01]  /*0400*/  FSEL R9, R9, RZ, P2 ;  /* 0x000000ff09097208 */ /* 0x000fe20001000000 */
[----:B------:R-:W-:Y:S08]  /*0410*/  @P0 EXIT ;  /* 0x000000000000094d */ /* 0x000ff00003800000 */
[----:B------:R-:W-:Y:S01]  /*0420*/  STG.E.64 desc[UR4][R2.64], R8 ;  /* 0x0000000802007986 */ /* 0x000fe2000c101b04 */
[----:B------:R-:W-:Y:S05]  /*0430*/  EXIT ;  /* 0x000000000000794d */ /* 0x000fea0003800000 */
.L_x_0:
[----:B------:R-:W-:-:S00]  /*0440*/  BRA `(.L_x_0) ;  /* 0xfffffffc00fc7947 */ /* 0x000fc0000383ffff */
[----:B------:R-:W-:-:S00]  /*0450*/  NOP ;  /* 0x0000000000007918 */ /* 0x000fc00000000000 */
        /* <DEDUP_REMOVED lines=10> */
.L_x_1:


//--------------------- .nv.global.init           --------------------------
	.section	.nv.global.init,"aw",@progbits
.nv.global.init:
	.type		_$_str,@object
	.size		_$_str,(_$_str_$_2 - _$_str)
_$_str:
        /*0000*/ 	.byte	0x5f, 0x5f, 0x43, 0x55, 0x44, 0x41, 0x5f, 0x46, 0x54, 0x5a, 0x00
	.type		_$_str_$_2,@object
	.size		_$_str_$_2,(.L_1 - _$_str_$_2)
_$_str_$_2:
        /*000b*/ 	.byte	0x5f, 0x5f, 0x43, 0x55, 0x44, 0x41, 0x5f, 0x50, 0x52, 0x45, 0x43, 0x5f, 0x53, 0x51, 0x52, 0x54
        /*001b*/ 	.byte	0x00
.L_1:


//--------------------- .nv.constant0.triton_poi_fused__native_batch_norm_legit_no_training_relu_23 --------------------------
	.section	.nv.constant0.triton_poi_fused__native_batch_norm_legit_no_training_relu_23,"a",@progbits
	.sectionflags	@""
	.align	4
.nv.constant0.triton_poi_fused__native_batch_norm_legit_no_training_relu_23:
	.zero		580
